//
// Generated by NVIDIA NVVM Compiler
//
// Compiler Build ID: CL-36424714
// Cuda compilation tools, release 13.0, V13.0.88
// Based on NVVM 20.0.0
//

.version 9.0
.target sm_100
.address_size 64

	// .globl	_Z8helloGPUPc
.extern .func  (.param .b32 func_retval0) vprintf
(
	.param .b64 vprintf_param_0,
	.param .b64 vprintf_param_1
)
;
.global .align 1 .b8 $str[41] = {72, 101, 108, 108, 111, 32, 37, 115, 32, 102, 114, 111, 109, 32, 71, 80, 85, 32, 116, 104, 114, 101, 97, 100, 32, 37, 100, 32, 105, 110, 32, 98, 108, 111, 99, 107, 32, 37, 100, 10};

.visible .entry _Z8helloGPUPc(
	.param .u64 .ptr .align 1 _Z8helloGPUPc_param_0
)
{
	.local .align 16 .b8 	__local_depot0[16];
	.reg .b64 	%SP;
	.reg .b64 	%SPL;
	.reg .b32 	%r<5>;
	.reg .b64 	%rd<6>;

	mov.u64 	%SPL, __local_depot0;
	cvta.local.u64 	%SP, %SPL;
	ld.param.u64 	%rd1, [_Z8helloGPUPc_param_0];
	add.u64 	%rd2, %SP, 0;
	add.u64 	%rd3, %SPL, 0;
	mov.u32 	%r1, %tid.x;
	mov.u32 	%r2, %ctaid.x;
	st.local.u64 	[%rd3], %rd1;
	st.local.v2.u32 	[%rd3+8], {%r1, %r2};
	mov.u64 	%rd4, $str;
	cvta.global.u64 	%rd5, %rd4;
	{ // callseq 0, 0
	.param .b64 param0;
	st.param.b64 	[param0], %rd5;
	.param .b64 param1;
	st.param.b64 	[param1], %rd2;
	.param .b32 retval0;
	call.uni (retval0), 
	vprintf, 
	(
	param0, 
	param1
	);
	ld.param.b32 	%r3, [retval0];
	} // callseq 0
	ret;

}


// ===== COMPILED SASS (sm_100) =====

	.target	sm_100

	.elftype	@"ET_EXEC"


//--------------------- .note.nv.tkinfo           --------------------------
	.section	.note.nv.tkinfo,"",@"SHT_NOTE"
	.sectionflags	@"SHF_NOTE_NV_TKINFO"
	.tkinfo
        /*0018*/ 	.word	0x00000002
        /*0030*/ 	.string	""
        /*0030*/ 	.string	"ptxas"
        /*0030*/ 	.string	"Cuda compilation tools, release 13.0, V13.0.88"
        /*0030*/ 	.string	"Build cuda_13.0.r13.0/compiler.36424714_0"
        /*0030*/ 	.string	"-arch sm_100 -m 64 "



//--------------------- .note.nv.cuinfo           --------------------------
	.section	.note.nv.cuinfo,"",@"SHT_NOTE"
	.sectionflags	@"SHF_NOTE_NV_CUINFO"
        /*0018*/ 	.short	0x0002
        /*001a*/ 	.short	0x0064
        /*001c*/ 	.short	0x0082
	.zero		2


//--------------------- .nv.info                  --------------------------
	.section	.nv.info,"",@"SHT_CUDA_INFO"
	.align	4


	//----- nvinfo : EIATTR_REGCOUNT
	.align		4
        /*0000*/ 	.byte	0x04, 0x2f
        /*0002*/ 	.short	(.L_2 - .L_1)
	.align		4
.L_1:
        /*0004*/ 	.word	index@(_Z8helloGPUPc)
        /*0008*/ 	.word	0x00000018


	//----- nvinfo : EIATTR_FRAME_SIZE
	.align		4
.L_2:
        /*000c*/ 	.byte	0x04, 0x11
        /*000e*/ 	.short	(.L_4 - .L_3)
	.align		4
.L_3:
        /*0010*/ 	.word	index@(_Z8helloGPUPc)
        /*0014*/ 	.word	0x00000010


	//----- nvinfo : EIATTR_MIN_STACK_SIZE
	.align		4
.L_4:
        /*0018*/ 	.byte	0x04, 0x12
        /*001a*/ 	.short	(.L_6 - .L_5)
	.align		4
.L_5:
        /*001c*/ 	.word	index@(_Z8helloGPUPc)
        /*0020*/ 	.word	0x00000010
.L_6:


//--------------------- .nv.compat                --------------------------
	.section	.nv.compat,"",@"SHT_CUDA_COMPAT_INFO"
	.align	4
        /*0000*/ 	.byte	0x02, 0x09, 0x00, 0x00, 0x02, 0x02, 0x01, 0x00, 0x02, 0x05, 0x05, 0x00, 0x03, 0x07, 0x01, 0x01
        /*0010*/ 	.byte	0x02, 0x03, 0x00, 0x00, 0x02, 0x06, 0x01, 0x00, 0x04, 0x0b, 0x08, 0x00, 0x09, 0x00, 0x00, 0x00
        /*0020*/ 	.byte	0x00, 0x00, 0x00, 0x00


//--------------------- .nv.info._Z8helloGPUPc    --------------------------
	.section	.nv.info._Z8helloGPUPc,"",@"SHT_CUDA_INFO"
	.sectionflags	@""
	.align	4


	//----- nvinfo : EIATTR_CUDA_API_VERSION
	.align		4
        /*0000*/ 	.byte	0x04, 0x37
        /*0002*/ 	.short	(.L_8 - .L_7)
.L_7:
        /*0004*/ 	.word	0x00000082


	//----- nvinfo : EIATTR_KPARAM_INFO
	.align		4
.L_8:
        /*0008*/ 	.byte	0x04, 0x17
        /*000a*/ 	.short	(.L_10 - .L_9)
.L_9:
        /*000c*/ 	.word	0x00000000
        /*0010*/ 	.short	0x0000
        /*0012*/ 	.short	0x0000
        /*0014*/ 	.byte	0x00, 0xf5, 0x21, 0x00


	//----- nvinfo : EIATTR_SPARSE_MMA_MASK
	.align		4
.L_10:
        /*0018*/ 	.byte	0x03, 0x50
        /*001a*/ 	.short	0x0000


	//----- nvinfo : EIATTR_MAXREG_COUNT
	.align		4
        /*001c*/ 	.byte	0x03, 0x1b
        /*001e*/ 	.short	0x00ff


	//----- nvinfo : EIATTR_EXTERNS
	.align		4
        /*0020*/ 	.byte	0x04, 0x0f
        /*0022*/ 	.short	(.L_12 - .L_11)


	//   ....[0]....
	.align		4
.L_11:
        /*0024*/ 	.word	index@(vprintf)


	//----- nvinfo : EIATTR_MERCURY_ISA_VERSION
	.align		4
.L_12:
        /*0028*/ 	.byte	0x03, 0x5f
        /*002a*/ 	.short	0x0101


	//----- nvinfo : EIATTR_VRC_CTA_INIT_COUNT
	.align		4
        /*002c*/ 	.byte	0x02, 0x4a
	.zero		1
	.zero		1


	//----- nvinfo : EIATTR_SYSCALL_OFFSETS
	.align		4
        /*0030*/ 	.byte	0x04, 0x46
        /*0032*/ 	.short	(.L_14 - .L_13)


	//   ....[0]....
.L_13:
        /*0034*/ 	.word	0x00000110


	//----- nvinfo : EIATTR_EXIT_INSTR_OFFSETS
	.align		4
.L_14:
        /*0038*/ 	.byte	0x04, 0x1c
        /*003a*/ 	.short	(.L_16 - .L_15)


	//   ....[0]....
.L_15:
        /*003c*/ 	.word	0x00000120


	//----- nvinfo : EIATTR_CBANK_PARAM_SIZE
	.align		4
.L_16:
        /*0040*/ 	.byte	0x03, 0x19
        /*0042*/ 	.short	0x0008


	//----- nvinfo : EIATTR_PARAM_CBANK
	.align		4
        /*0044*/ 	.byte	0x04, 0x0a
        /*0046*/ 	.short	(.L_18 - .L_17)
	.align		4
.L_17:
        /*0048*/ 	.word	index@(.nv.constant0._Z8helloGPUPc)
        /*004c*/ 	.short	0x0380
        /*004e*/ 	.short	0x0008


	//----- nvinfo : EIATTR_SW_WAR
	.align		4
.L_18:
        /*0050*/ 	.byte	0x04, 0x36
        /*0052*/ 	.short	(.L_20 - .L_19)
.L_19:
        /*0054*/ 	.word	0x00000008
.L_20:


//--------------------- .nv.callgraph             --------------------------
	.section	.nv.callgraph,"",@"SHT_CUDA_CALLGRAPH"
	.align	4
	.sectionentsize	8
	.align		4
        /*0000*/ 	.word	0x00000000
	.align		4
        /*0004*/ 	.word	0xffffffff
	.align		4
        /*0008*/ 	.word	index@(_Z8helloGPUPc)
	.align		4
        /*000c*/ 	.word	index@(vprintf)
	.align		4
        /*0010*/ 	.word	0x00000000
	.align		4
        /*0014*/ 	.word	0xfffffffe
	.align		4
        /*0018*/ 	.word	0x00000000
	.align		4
        /*001c*/ 	.word	0xfffffffd
	.align		4
        /*0020*/ 	.word	0x00000000
	.align		4
        /*0024*/ 	.word	0xfffffffc


//--------------------- .nv.constant4             --------------------------
	.section	.nv.constant4,"a",@progbits
	.align	8
	.align		8
.nv.constant4:
        /*0000*/ 	.dword	vprintf
	.align		8
        /*0008*/ 	.dword	$str


//--------------------- .text._Z8helloGPUPc       --------------------------
	.section	.text._Z8helloGPUPc,"ax",@progbits
	.align	128
        .global         _Z8helloGPUPc
        .type           _Z8helloGPUPc,@function
        .size           _Z8helloGPUPc,(.L_x_2 - _Z8helloGPUPc)
        .other          _Z8helloGPUPc,@"STO_CUDA_ENTRY STV_DEFAULT"
_Z8helloGPUPc:
.text._Z8helloGPUPc:
[----:B------:R-:W0:Y:S01]  /*0000*/  LDC R1, c[0x0][0x37c] ;  /* 0x0000df00ff017b82 */ /* 0x000e220000000800 */
[----:B------:R-:W1:Y:S07]  /*0010*/  S2R R8, SR_TID.X ;  /* 0x0000000000087919 */ /* 0x000e6e0000002100 */
[----:B------:R-:W2:Y:S01]  /*0020*/  LDC.64 R10, c[0x0][0x380] ;  /* 0x0000e000ff0a7b82 */ /* 0x000ea20000000a00 */
[----:B0-----:R-:W-:Y:S01]  /*0030*/  VIADD R1, R1, 0xfffffff0 ;  /* 0xfffffff001017836 */ /* 0x001fe20000000000 */
[----:B------:R-:W-:Y:S01]  /*0040*/  MOV R0, 0x0 ;  /* 0x0000000000007802 */ /* 0x000fe20000000f00 */
[----:B------:R-:W1:Y:S01]  /*0050*/  S2R R9, SR_CTAID.X ;  /* 0x0000000000097919 */ /* 0x000e620000002500 */
[----:B------:R-:W0:Y:S04]  /*0060*/  LDCU UR4, c[0x0][0x2f8] ;  /* 0x00005f00ff0477ac */ /* 0x000e280008000800 */
[----:B------:R3:W4:Y:S01]  /*0070*/  LDC.64 R2, c[0x4][R0] ;  /* 0x0100000000027b82 */ /* 0x0007220000000a00 */
[----:B------:R-:W5:Y:S01]  /*0080*/  LDCU.64 UR6, c[0x4][0x8] ;  /* 0x01000100ff0677ac */ /* 0x000f620008000a00 */
[----:B------:R-:W3:Y:S01]  /*0090*/  LDCU UR5, c[0x0][0x2fc] ;  /* 0x00005f80ff0577ac */ /* 0x000ee20008000800 */
[----:B0-----:R-:W-:Y:S01]  /*00a0*/  IADD3 R6, P0, PT, R1, UR4, RZ ;  /* 0x0000000401067c10 */ /* 0x001fe2000ff1e0ff */
[----:B--2---:R0:W-:Y:S01]  /*00b0*/  STL.64 [R1], R10 ;  /* 0x0000000a01007387 */ /* 0x0041e20000100a00 */
[----:B-----5:R-:W-:Y:S01]  /*00c0*/  IMAD.U32 R4, RZ, RZ, UR6 ;  /* 0x00000006ff047e24 */ /* 0x020fe2000f8e00ff */
[----:B------:R-:W-:-:S02]  /*00d0*/  MOV R5, UR7 ;  /* 0x0000000700057c02 */ /* 0x000fc40008000f00 */
[----:B---3--:R-:W-:Y:S01]  /*00e0*/  IMAD.X R7, RZ, RZ, UR5, P0 ;  /* 0x00000005ff077e24 */ /* 0x008fe200080e06ff */
[----:B-1----:R0:W-:Y:S07]  /*00f0*/  STL.64 [R1+0x8], R8 ;  /* 0x0000080801007387 */ /* 0x0021ee0000100a00 */
[----:B------:R-:W-:-:S07]  /*0100*/  LEPC R20, `(.L_x_0) ;  /* 0x000000001014794e */ /* 0x000fce0000000000 */
[----:B0---4-:R-:W-:Y:S05]  /*0110*/  CALL.ABS.NOINC R2 ;  /* 0x0000000002007343 */ /* 0x011fea0003c00000 */
.L_x_0:
[----:B------:R-:W-:Y:S05]  /*0120*/  EXIT ;  /* 0x000000000000794d */ /* 0x000fea0003800000 */
.L_x_1:
[----:B------:R-:W-:-:S00]  /*0130*/  BRA `(.L_x_1) ;  /* 0xfffffffc00fc7947 */ /* 0x000fc0000383ffff */
[----:B------:R-:W-:-:S00]  /*0140*/  NOP ;  /* 0x0000000000007918 */ /* 0x000fc00000000000 */
        /* <DEDUP_REMOVED lines=11> */
.L_x_2:


//--------------------- .nv.global.init           --------------------------
	.section	.nv.global.init,"aw",@progbits
.nv.global.init:
	.type		$str,@object
	.size		$str,(.L_0 - $str)
$str:
        /*0000*/ 	.byte	0x48, 0x65, 0x6c, 0x6c, 0x6f, 0x20, 0x25, 0x73, 0x20, 0x66, 0x72, 0x6f, 0x6d, 0x20, 0x47, 0x50
        /*0010*/ 	.byte	0x55, 0x20, 0x74, 0x68, 0x72, 0x65, 0x61, 0x64, 0x20, 0x25, 0x64, 0x20, 0x69, 0x6e, 0x20, 0x62
        /*0020*/ 	.byte	0x6c, 0x6f, 0x63, 0x6b, 0x20, 0x25, 0x64, 0x0a, 0x00
.L_0:


//--------------------- .nv.shared.reserved.0     --------------------------
	.section	.nv.shared.reserved.0,"aw",@nobits
	.weak		__nv_reservedSMEM_offset_0_alias
	.size		__nv_reservedSMEM_offset_0_alias, 0, 64
	.other		__nv_reservedSMEM_offset_0_alias,@"STO_CUDA_RESERVED_SHARED STV_DEFAULT"
__nv_reservedSMEM_offset_0_alias:
	.zero		0
	.zero		64


//--------------------- .nv.constant0._Z8helloGPUPc --------------------------
	.section	.nv.constant0._Z8helloGPUPc,"a",@progbits
	.sectionflags	@""
	.align	4
.nv.constant0._Z8helloGPUPc:
	.zero		904


//--------------------- SYMBOLS --------------------------

	.type		.nv.reservedSmem.offset0,@object
	.size		.nv.reservedSmem.offset0,0x4
	.type		vprintf,@function
